	.headerflags	@"EF_CUDA_TEXMODE_UNIFIED EF_CUDA_64BIT_ADDRESS EF_CUDA_ACCELERATORS EF_CUDA_SM90 EF_CUDA_VIRTUAL_SM(EF_CUDA_SM90)"
	.elftype	@"ET_EXEC"


//--------------------- .nv.info                  --------------------------
	.section	.nv.info,"",@"SHT_CUDA_INFO"
	.align	4


	//----- nvinfo : EIATTR_REGCOUNT
	.align		4
        /*0000*/ 	.byte	0x04, 0x2f
        /*0002*/ 	.short	(.L_1 - .L_0)
	.align		4
.L_0:
        /*0004*/ 	.word	index@(triton_poi_fused__softmax_mul_sum_51)
        /*0008*/ 	.word	0x00000011


	//----- nvinfo : EIATTR_MIN_STACK_SIZE
	.align		4
.L_1:
        /*000c*/ 	.byte	0x04, 0x12
        /*000e*/ 	.short	(.L_3 - .L_2)
	.align		4
.L_2:
        /*0010*/ 	.word	index@(triton_poi_fused__softmax_mul_sum_51)
        /*0014*/ 	.word	0x00000000


	//----- nvinfo : EIATTR_FRAME_SIZE
	.align		4
.L_3:
        /*0018*/ 	.byte	0x04, 0x11
        /*001a*/ 	.short	(.L_5 - .L_4)
	.align		4
.L_4:
        /*001c*/ 	.word	index@(triton_poi_fused__softmax_mul_sum_51)
        /*0020*/ 	.word	0x00000000


	//----- nvinfo : EIATTR_MIN_STACK_SIZE
	.align		4
.L_5:
        /*0024*/ 	.byte	0x04, 0x12
        /*0026*/ 	.short	(.L_7 - .L_6)
	.align		4
.L_6:
        /*0028*/ 	.word	index@(triton_poi_fused__softmax_mul_sum_51)
        /*002c*/ 	.word	0x00000000
.L_7:


//--------------------- .nv.info.triton_poi_fused__softmax_mul_sum_51 --------------------------
	.section	.nv.info.triton_poi_fused__softmax_mul_sum_51,"",@"SHT_CUDA_INFO"
	.sectionflags	@""
	.align	4


	//----- nvinfo : EIATTR_CUDA_API_VERSION
	.align		4
        /*0000*/ 	.byte	0x04, 0x37
        /*0002*/ 	.short	(.L_9 - .L_8)
.L_8:
        /*0004*/ 	.word	0x0000007c


	//----- nvinfo : EIATTR_KPARAM_INFO
	.align		4
.L_9:
        /*0008*/ 	.byte	0x04, 0x17
        /*000a*/ 	.short	(.L_11 - .L_10)
.L_10:
        /*000c*/ 	.word	0x00000000
        /*0010*/ 	.short	0x0003
        /*0012*/ 	.short	0x0018
        /*0014*/ 	.byte	0x00, 0xf0, 0x11, 0x00


	//----- nvinfo : EIATTR_KPARAM_INFO
	.align		4
.L_11:
        /*0018*/ 	.byte	0x04, 0x17
        /*001a*/ 	.short	(.L_13 - .L_12)
.L_12:
        /*001c*/ 	.word	0x00000000
        /*0020*/ 	.short	0x0002
        /*0022*/ 	.short	0x0010
        /*0024*/ 	.byte	0x00, 0xf4, 0x21, 0x00


	//----- nvinfo : EIATTR_KPARAM_INFO
	.align		4
.L_13:
        /*0028*/ 	.byte	0x04, 0x17
        /*002a*/ 	.short	(.L_15 - .L_14)
.L_14:
        /*002c*/ 	.word	0x00000000
        /*0030*/ 	.short	0x0001
        /*0032*/ 	.short	0x0008
        /*0034*/ 	.byte	0x00, 0xf4, 0x21, 0x00


	//----- nvinfo : EIATTR_KPARAM_INFO
	.align		4
.L_15:
        /*0038*/ 	.byte	0x04, 0x17
        /*003a*/ 	.short	(.L_17 - .L_16)
.L_16:
        /*003c*/ 	.word	0x00000000
        /*0040*/ 	.short	0x0000
        /*0042*/ 	.short	0x0000
        /*0044*/ 	.byte	0x00, 0xf4, 0x21, 0x00


	//----- nvinfo : EIATTR_SPARSE_MMA_MASK
	.align		4
.L_17:
        /*0048*/ 	.byte	0x03, 0x50
        /*004a*/ 	.short	0x0000


	//----- nvinfo : EIATTR_MAXREG_COUNT
	.align		4
        /*004c*/ 	.byte	0x03, 0x1b
        /*004e*/ 	.short	0x00ff


	//----- nvinfo : EIATTR_EXIT_INSTR_OFFSETS
	.align		4
        /*0050*/ 	.byte	0x04, 0x1c
        /*0052*/ 	.short	(.L_19 - .L_18)


	//   ....[0]....
.L_18:
        /*0054*/ 	.word	0x00000580


	//----- nvinfo : EIATTR_REQNTID
	.align		4
.L_19:
        /*0058*/ 	.byte	0x04, 0x10
        /*005a*/ 	.short	(.L_21 - .L_20)
.L_20:
        /*005c*/ 	.word	0x00000080
        /*0060*/ 	.word	0x00000001
        /*0064*/ 	.word	0x00000001


	//----- nvinfo : EIATTR_CBANK_PARAM_SIZE
	.align		4
.L_21:
        /*0068*/ 	.byte	0x03, 0x19
        /*006a*/ 	.short	0x001c


	//----- nvinfo : EIATTR_PARAM_CBANK
	.align		4
        /*006c*/ 	.byte	0x04, 0x0a
        /*006e*/ 	.short	(.L_23 - .L_22)
	.align		4
.L_22:
        /*0070*/ 	.word	index@(.nv.constant0.triton_poi_fused__softmax_mul_sum_51)
        /*0074*/ 	.short	0x0210
        /*0076*/ 	.short	0x001c


	//----- nvinfo : EIATTR_SW_WAR
	.align		4
.L_23:
        /*0078*/ 	.byte	0x04, 0x36
        /*007a*/ 	.short	(.L_25 - .L_24)
.L_24:
        /*007c*/ 	.word	0x00000008
.L_25:


//--------------------- .nv.callgraph             --------------------------
	.section	.nv.callgraph,"",@"SHT_CUDA_CALLGRAPH"
	.align	4
	.sectionentsize	8
	.align		4
        /*0000*/ 	.word	0x00000000
	.align		4
        /*0004*/ 	.word	0xffffffff
	.align		4
        /*0008*/ 	.word	0x00000000
	.align		4
        /*000c*/ 	.word	0xfffffffe
	.align		4
        /*0010*/ 	.word	0x00000000
	.align		4
        /*0014*/ 	.word	0xfffffffd
	.align		4
        /*0018*/ 	.word	0x00000000
	.align		4
        /*001c*/ 	.word	0xfffffffc


//--------------------- .text.triton_poi_fused__softmax_mul_sum_51 --------------------------
	.section	.text.triton_poi_fused__softmax_mul_sum_51,"ax",@progbits
	.align	128
        .global         triton_poi_fused__softmax_mul_sum_51
        .type           triton_poi_fused__softmax_mul_sum_51,@function
        .size           triton_poi_fused__softmax_mul_sum_51,(.L_x_1 - triton_poi_fused__softmax_mul_sum_51)
        .other          triton_poi_fused__softmax_mul_sum_51,@"STO_CUDA_ENTRY STV_DEFAULT"
triton_poi_fused__softmax_mul_sum_51:
.text.triton_poi_fused__softmax_mul_sum_51:
[----:B------:R-:W-:Y:S01]  /*0000*/  LDC R1, c[0x0][0x28] ;  /* 0x00000a00ff017b82 */ /* 0x000fe20000000800 */
[----:B------:R-:W1:Y:S07]  /*0010*/  S2R R0, SR_TID.X ;  /* 0x0000000000007919 */ /* 0x000e6e0000002100 */
[----:B------:R-:W2:Y:S01]  /*0020*/  LDC.64 R10, c[0x0][0x218] ;  /* 0x00008600ff0a7b82 */ /* 0x000ea20000000a00 */
[----:B------:R-:W-:Y:S01]  /*0030*/  ULDC.64 UR4, c[0x0][0x208] ;  /* 0x0000820000047ab9 */ /* 0x000fe20000000a00 */
[----:B------:R-:W3:Y:S06]  /*0040*/  S2R R5, SR_CTAID.X ;  /* 0x0000000000057919 */ /* 0x000eec0000002500 */
[----:B------:R-:W4:Y:S01]  /*0050*/  LDC.64 R8, c[0x0][0x210] ;  /* 0x00008400ff087b82 */ /* 0x000f220000000a00 */
[----:B-1----:R-:W-:-:S02]  /*0060*/  SHF.L.U32 R0, R0, 0x1, RZ ;  /* 0x0000000100007819 */ /* 0x002fc400000006ff */
[----:B---3--:R-:W-:Y:S02]  /*0070*/  SHF.R.S32.HI R3, RZ, 0x17, R5 ;  /* 0x00000017ff037819 */ /* 0x008fe40000011405 */
[----:B------:R-:W-:Y:S02]  /*0080*/  LOP3.LUT R0, R0, 0xfe, RZ, 0xc0, !PT ;  /* 0x000000fe00007812 */ /* 0x000fe400078ec0ff */
[----:B------:R-:W-:Y:S02]  /*0090*/  SGXT R3, R3, 0x1 ;  /* 0x000000010303781a */ /* 0x000fe40000000200 */
[----:B------:R-:W-:-:S04]  /*00a0*/  LEA R0, R5, R0, 0x8 ;  /* 0x0000000005007211 */ /* 0x000fc800078e40ff */
[CC--:B------:R-:W-:Y:S02]  /*00b0*/  LEA.HI R2, R3.reuse, R0.reuse, RZ, 0xb ;  /* 0x0000000003027211 */ /* 0x0c0fe400078f58ff */
[----:B------:R-:W-:Y:S02]  /*00c0*/  LEA.HI R4, R3, R0, RZ, 0xd ;  /* 0x0000000003047211 */ /* 0x000fe400078f68ff */
[----:B------:R-:W-:Y:S02]  /*00d0*/  LOP3.LUT R3, R2, 0xfffff800, RZ, 0xc0, !PT ;  /* 0xfffff80002037812 */ /* 0x000fe400078ec0ff */
[----:B------:R-:W-:Y:S02]  /*00e0*/  SHF.R.S32.HI R4, RZ, 0xd, R4 ;  /* 0x0000000dff047819 */ /* 0x000fe40000011404 */
[----:B------:R-:W-:-:S04]  /*00f0*/  IADD3 R3, R0, -R3, RZ ;  /* 0x8000000300037210 */ /* 0x000fc80007ffe0ff */
[----:B------:R-:W-:-:S05]  /*0100*/  LEA R3, R4, R3, 0xb ;  /* 0x0000000304037211 */ /* 0x000fca00078e58ff */
[----:B--2---:R-:W-:-:S05]  /*0110*/  IMAD.WIDE R10, R3, 0x4, R10 ;  /* 0x00000004030a7825 */ /* 0x004fca00078e020a */
[----:B------:R-:W2:Y:S04]  /*0120*/  LDG.E.EL.64 R2, desc[UR4][R10.64] ;  /* 0x000000040a027981 */ /* 0x000ea8000c2e1b00 */
[----:B------:R-:W3:Y:S01]  /*0130*/  LDG.E.EL.64 R4, desc[UR4][R10.64+0x8000] ;  /* 0x008000040a047981 */ /* 0x000ee2000c2e1b00 */
[----:B------:R-:W-:-:S05]  /*0140*/  IADD3 R7, R0, 0x8000, RZ ;  /* 0x0000800000077810 */ /* 0x000fca0007ffe0ff */
[----:B----4-:R-:W-:-:S04]  /*0150*/  IMAD.WIDE R6, R7, 0x4, R8 ;  /* 0x0000000407067825 */ /* 0x010fc800078e0208 */
[----:B------:R-:W-:Y:S02]  /*0160*/  IMAD.WIDE R8, R0, 0x4, R8 ;  /* 0x0000000400087825 */ /* 0x000fe400078e0208 */
[----:B------:R-:W4:Y:S04]  /*0170*/  LDG.E.64 R6, desc[UR4][R6.64] ;  /* 0x0000000406067981 */ /* 0x000f28000c1e1b00 */
[----:B------:R-:W5:Y:S01]  /*0180*/  LDG.E.64 R8, desc[UR4][R8.64] ;  /* 0x0000000408087981 */ /* 0x000f62000c1e1b00 */
[C---:B--2---:R-:W-:Y:S02]  /*0190*/  FSETP.NAN.AND P1, PT, R2.reuse, R2, PT ;  /* 0x000000020200720b */ /* 0x044fe40003f28000 */
[----:B---3--:R-:W-:-:S04]  /*01a0*/  FSETP.GT.AND P0, PT, R2, R4, PT ;  /* 0x000000040200720b */ /* 0x008fc80003f04000 */
[C---:B------:R-:W-:Y:S02]  /*01b0*/  FSEL R13, R2.reuse, R4, P0 ;  /* 0x00000004020d7208 */ /* 0x040fe40000000000 */
[C---:B------:R-:W-:Y:S02]  /*01c0*/  FSETP.GT.AND P0, PT, R3.reuse, R5, PT ;  /* 0x000000050300720b */ /* 0x040fe40003f04000 */
[----:B------:R-:W-:Y:S02]  /*01d0*/  FSEL R13, R2, R13, P1 ;  /* 0x0000000d020d7208 */ /* 0x000fe40000800000 */
[----:B------:R-:W-:-:S03]  /*01e0*/  FSETP.NAN.AND P1, PT, R3, R3, PT ;  /* 0x000000030300720b */ /* 0x000fc60003f28000 */
[--C-:B------:R-:W-:Y:S01]  /*01f0*/  FADD R10, R2, -R13.reuse ;  /* 0x8000000d020a7221 */ /* 0x100fe20000000000 */
[C---:B------:R-:W-:Y:S01]  /*0200*/  FSEL R2, R3.reuse, R5, P0 ;  /* 0x0000000503027208 */ /* 0x040fe20000000000 */
[----:B------:R-:W-:Y:S02]  /*0210*/  FADD R4, R4, -R13 ;  /* 0x8000000d04047221 */ /* 0x000fe40000000000 */
[----:B------:R-:W-:Y:S01]  /*0220*/  FMUL R10, R10, 1.4426950216293334961 ;  /* 0x3fb8aa3b0a0a7820 */ /* 0x000fe20000400000 */
[----:B------:R-:W-:Y:S01]  /*0230*/  FSEL R2, R3, R2, P1 ;  /* 0x0000000203027208 */ /* 0x000fe20000800000 */
[----:B------:R-:W-:-:S03]  /*0240*/  FMUL R11, R4, 1.4426950216293334961 ;  /* 0x3fb8aa3b040b7820 */ /* 0x000fc60000400000 */
[----:B------:R-:W-:Y:S01]  /*0250*/  FSETP.GEU.AND P0, PT, R10, -126, PT ;  /* 0xc2fc00000a00780b */ /* 0x000fe20003f0e000 */
[--C-:B------:R-:W-:Y:S01]  /*0260*/  FADD R3, R3, -R2.reuse ;  /* 0x8000000203037221 */ /* 0x100fe20000000000 */
[----:B------:R-:W-:Y:S01]  /*0270*/  FADD R2, R5, -R2 ;  /* 0x8000000205027221 */ /* 0x000fe20000000000 */
[----:B------:R-:W-:Y:S02]  /*0280*/  FSETP.GEU.AND P2, PT, R11, -126, PT ;  /* 0xc2fc00000b00780b */ /* 0x000fe40003f4e000 */
[----:B------:R-:W-:Y:S01]  /*0290*/  FMUL R3, R3, 1.4426950216293334961 ;  /* 0x3fb8aa3b03037820 */ /* 0x000fe20000400000 */
[----:B------:R-:W-:-:S04]  /*02a0*/  FMUL R2, R2, 1.4426950216293334961 ;  /* 0x3fb8aa3b02027820 */ /* 0x000fc80000400000 */
[----:B------:R-:W-:Y:S02]  /*02b0*/  FSETP.GEU.AND P1, PT, R3, -126, PT ;  /* 0xc2fc00000300780b */ /* 0x000fe40003f2e000 */
[----:B------:R-:W-:Y:S01]  /*02c0*/  FSETP.GEU.AND P3, PT, R2, -126, PT ;  /* 0xc2fc00000200780b */ /* 0x000fe20003f6e000 */
[----:B------:R-:W-:-:S03]  /*02d0*/  @!P0 FMUL R10, R10, 0.5 ;  /* 0x3f0000000a0a8820 */ /* 0x000fc60000400000 */
[----:B------:R-:W-:Y:S01]  /*02e0*/  @!P2 FMUL R11, R11, 0.5 ;  /* 0x3f0000000b0ba820 */ /* 0x000fe20000400000 */
[----:B------:R-:W1:Y:S06]  /*02f0*/  MUFU.EX2 R4, R10 ;  /* 0x0000000a00047308 */ /* 0x000e6c0000000800 */
[----:B------:R-:W-:Y:S02]  /*0300*/  @!P1 FMUL R3, R3, 0.5 ;  /* 0x3f00000003039820 */ /* 0x000fe40000400000 */
[----:B------:R-:W-:Y:S01]  /*0310*/  @!P3 FMUL R2, R2, 0.5 ;  /* 0x3f0000000202b820 */ /* 0x000fe20000400000 */
[----:B------:R-:W2:Y:S01]  /*0320*/  MUFU.EX2 R13, R11 ;  /* 0x0000000b000d7308 */ /* 0x000ea20000000800 */
[----:B-1----:R-:W-:-:S07]  /*0330*/  @!P0 FMUL R4, R4, R4 ;  /* 0x0000000404048220 */ /* 0x002fce0000400000 */
[----:B------:R-:W1:Y:S01]  /*0340*/  MUFU.EX2 R5, R3 ;  /* 0x0000000300057308 */ /* 0x000e620000000800 */
[----:B--2---:R-:W-:-:S07]  /*0350*/  @!P2 FMUL R13, R13, R13 ;  /* 0x0000000d0d0da220 */ /* 0x004fce0000400000 */
[----:B------:R2:W3:Y:S01]  /*0360*/  MUFU.EX2 R12, R2 ;  /* 0x00000002000c7308 */ /* 0x0004e20000000800 */
[----:B------:R-:W-:Y:S01]  /*0370*/  FADD R10, R4, R13 ;  /* 0x0000000d040a7221 */ /* 0x000fe20000000000 */
[----:B-1----:R-:W-:-:S04]  /*0380*/  @!P1 FMUL R5, R5, R5 ;  /* 0x0000000505059220 */ /* 0x002fc80000400000 */
[C---:B------:R-:W-:Y:S01]  /*0390*/  FSETP.GT.AND P0, PT, R10.reuse, 8.50705917302346158658e+37, PT ;  /* 0x7e8000000a00780b */ /* 0x040fe20003f04000 */
[----:B--2---:R-:W1:Y:S01]  /*03a0*/  LDC.64 R2, c[0x0][0x220] ;  /* 0x00008800ff027b82 */ /* 0x004e620000000a00 */
[----:B------:R-:W-:Y:S01]  /*03b0*/  FSETP.GEU.AND P2, PT, R10, 1.175494350822287508e-38, PT ;  /* 0x008000000a00780b */ /* 0x000fe20003f4e000 */
[----:B---3--:R-:W-:-:S04]  /*03c0*/  @!P3 FMUL R12, R12, R12 ;  /* 0x0000000c0c0cb220 */ /* 0x008fc80000400000 */
[----:B------:R-:W-:-:S06]  /*03d0*/  FADD R14, R5, R12 ;  /* 0x0000000c050e7221 */ /* 0x000fcc0000000000 */
[----:B------:R-:W-:Y:S01]  /*03e0*/  @P0 FMUL R10, R10, 0.25 ;  /* 0x3e8000000a0a0820 */ /* 0x000fe20000400000 */
[----:B------:R-:W-:Y:S01]  /*03f0*/  @P0 FMUL R13, R13, 0.25 ;  /* 0x3e8000000d0d0820 */ /* 0x000fe20000400000 */
[----:B------:R-:W-:Y:S01]  /*0400*/  @P0 FMUL R4, R4, 0.25 ;  /* 0x3e80000004040820 */ /* 0x000fe20000400000 */
[----:B------:R-:W-:Y:S01]  /*0410*/  FSETP.GT.AND P1, PT, R14, 8.50705917302346158658e+37, PT ;  /* 0x7e8000000e00780b */ /* 0x000fe20003f24000 */
[----:B------:R-:W-:Y:S01]  /*0420*/  @!P2 FMUL R10, R10, 16777216 ;  /* 0x4b8000000a0aa820 */ /* 0x000fe20000400000 */
[----:B------:R-:W-:Y:S01]  /*0430*/  FSETP.GEU.AND P3, PT, R14, 1.175494350822287508e-38, PT ;  /* 0x008000000e00780b */ /* 0x000fe20003f6e000 */
[----:B------:R-:W-:Y:S01]  /*0440*/  @!P2 FMUL R13, R13, 16777216 ;  /* 0x4b8000000d0da820 */ /* 0x000fe20000400000 */
[----:B------:R-:W-:-:S03]  /*0450*/  @!P2 FMUL R4, R4, 16777216 ;  /* 0x4b8000000404a820 */ /* 0x000fc60000400000 */
[----:B------:R-:W2:Y:S01]  /*0460*/  MUFU.RCP R10, R10 ;  /* 0x0000000a000a7308 */ /* 0x000ea20000001000 */
[----:B-1----:R-:W-:-:S05]  /*0470*/  IMAD.WIDE R2, R0, 0x4, R2 ;  /* 0x0000000400027825 */ /* 0x002fca00078e0202 */
[----:B------:R-:W-:Y:S01]  /*0480*/  @P1 FMUL R14, R14, 0.25 ;  /* 0x3e8000000e0e1820 */ /* 0x000fe20000400000 */
[----:B------:R-:W-:Y:S01]  /*0490*/  @P1 FMUL R12, R12, 0.25 ;  /* 0x3e8000000c0c1820 */ /* 0x000fe20000400000 */
[----:B------:R-:W-:Y:S02]  /*04a0*/  @P1 FMUL R5, R5, 0.25 ;  /* 0x3e80000005051820 */ /* 0x000fe40000400000 */
[----:B------:R-:W-:Y:S01]  /*04b0*/  @!P3 FMUL R14, R14, 16777216 ;  /* 0x4b8000000e0eb820 */ /* 0x000fe20000400000 */
[----:B------:R-:W-:Y:S01]  /*04c0*/  @!P3 FMUL R12, R12, 16777216 ;  /* 0x4b8000000c0cb820 */ /* 0x000fe20000400000 */
[----:B------:R-:W-:Y:S01]  /*04d0*/  @!P3 FMUL R5, R5, 16777216 ;  /* 0x4b8000000505b820 */ /* 0x000fe20000400000 */
[----:B--2---:R-:W-:-:S03]  /*04e0*/  FMUL R13, R10, R13 ;  /* 0x0000000d0a0d7220 */ /* 0x004fc60000400000 */
[----:B------:R-:W1:Y:S01]  /*04f0*/  MUFU.RCP R14, R14 ;  /* 0x0000000e000e7308 */ /* 0x000e620000001000 */
[----:B------:R-:W-:Y:S01]  /*0500*/  FMUL R11, R10, R4 ;  /* 0x000000040a0b7220 */ /* 0x000fe20000400000 */
[----:B----4-:R-:W-:-:S04]  /*0510*/  FMUL R13, R6, R13 ;  /* 0x0000000d060d7220 */ /* 0x010fc80000400000 */
[----:B-----5:R-:W-:Y:S01]  /*0520*/  FFMA R8, R8, R11, R13 ;  /* 0x0000000b08087223 */ /* 0x020fe2000000000d */
[C---:B-1----:R-:W-:Y:S01]  /*0530*/  FMUL R12, R14.reuse, R12 ;  /* 0x0000000c0e0c7220 */ /* 0x042fe20000400000 */
[----:B------:R-:W-:-:S03]  /*0540*/  FMUL R14, R14, R5 ;  /* 0x000000050e0e7220 */ /* 0x000fc60000400000 */
[----:B------:R-:W-:-:S04]  /*0550*/  FMUL R12, R7, R12 ;  /* 0x0000000c070c7220 */ /* 0x000fc80000400000 */
[----:B------:R-:W-:-:S05]  /*0560*/  FFMA R9, R9, R14, R12 ;  /* 0x0000000e09097223 */ /* 0x000fca000000000c */
[----:B------:R-:W-:Y:S01]  /*0570*/  STG.E.64 desc[UR4][R2.64], R8 ;  /* 0x0000000802007986 */ /* 0x000fe2000c101b04 */
[----:B------:R-:W-:Y:S05]  /*0580*/  EXIT ;  /* 0x000000000000794d */ /* 0x000fea0003800000 */
.L_x_0:
[----:B------:R-:W-:-:S00]  /*0590*/  BRA `(.L_x_0) ;  /* 0xfffffffc00fc7947 */ /* 0x000fc0000383ffff */
[----:B------:R-:W-:-:S00]  /*05a0*/  NOP ;  /* 0x0000000000007918 */ /* 0x000fc00000000000 */
        /* <DEDUP_REMOVED lines=13> */
.L_x_1:


//--------------------- .nv.constant0.triton_poi_fused__softmax_mul_sum_51 --------------------------
	.section	.nv.constant0.triton_poi_fused__softmax_mul_sum_51,"a",@progbits
	.sectionflags	@""
	.align	4
.nv.constant0.triton_poi_fused__softmax_mul_sum_51:
	.zero		556
